	.headerflags	@"EF_CUDA_TEXMODE_UNIFIED EF_CUDA_64BIT_ADDRESS EF_CUDA_ACCELERATORS EF_CUDA_SM90 EF_CUDA_VIRTUAL_SM(EF_CUDA_SM90)"
	.elftype	@"ET_EXEC"


//--------------------- .nv.info                  --------------------------
	.section	.nv.info,"",@"SHT_CUDA_INFO"
	.align	4


	//----- nvinfo : EIATTR_REGCOUNT
	.align		4
        /*0000*/ 	.byte	0x04, 0x2f
        /*0002*/ 	.short	(.L_3 - .L_2)
	.align		4
.L_2:
        /*0004*/ 	.word	index@(triton_poi_fused__native_batch_norm_legit_no_training_leaky_relu_35)
        /*0008*/ 	.word	0x00000020


	//----- nvinfo : EIATTR_MIN_STACK_SIZE
	.align		4
.L_3:
        /*000c*/ 	.byte	0x04, 0x12
        /*000e*/ 	.short	(.L_5 - .L_4)
	.align		4
.L_4:
        /*0010*/ 	.word	index@(triton_poi_fused__native_batch_norm_legit_no_training_leaky_relu_35)
        /*0014*/ 	.word	0x00000000


	//----- nvinfo : EIATTR_FRAME_SIZE
	.align		4
.L_5:
        /*0018*/ 	.byte	0x04, 0x11
        /*001a*/ 	.short	(.L_7 - .L_6)
	.align		4
.L_6:
        /*001c*/ 	.word	index@(triton_poi_fused__native_batch_norm_legit_no_training_leaky_relu_35)
        /*0020*/ 	.word	0x00000000


	//----- nvinfo : EIATTR_MIN_STACK_SIZE
	.align		4
.L_7:
        /*0024*/ 	.byte	0x04, 0x12
        /*0026*/ 	.short	(.L_9 - .L_8)
	.align		4
.L_8:
        /*0028*/ 	.word	index@(triton_poi_fused__native_batch_norm_legit_no_training_leaky_relu_35)
        /*002c*/ 	.word	0x00000000
.L_9:


//--------------------- .nv.info.triton_poi_fused__native_batch_norm_legit_no_training_leaky_relu_35 --------------------------
	.section	.nv.info.triton_poi_fused__native_batch_norm_legit_no_training_leaky_relu_35,"",@"SHT_CUDA_INFO"
	.sectionflags	@""
	.align	4


	//----- nvinfo : EIATTR_CUDA_API_VERSION
	.align		4
        /*0000*/ 	.byte	0x04, 0x37
        /*0002*/ 	.short	(.L_11 - .L_10)
.L_10:
        /*0004*/ 	.word	0x0000007c


	//----- nvinfo : EIATTR_KPARAM_INFO
	.align		4
.L_11:
        /*0008*/ 	.byte	0x04, 0x17
        /*000a*/ 	.short	(.L_13 - .L_12)
.L_12:
        /*000c*/ 	.word	0x00000000
        /*0010*/ 	.short	0x0007
        /*0012*/ 	.short	0x0034
        /*0014*/ 	.byte	0x00, 0xf0, 0x11, 0x00


	//----- nvinfo : EIATTR_KPARAM_INFO
	.align		4
.L_13:
        /*0018*/ 	.byte	0x04, 0x17
        /*001a*/ 	.short	(.L_15 - .L_14)
.L_14:
        /*001c*/ 	.word	0x00000000
        /*0020*/ 	.short	0x0006
        /*0022*/ 	.short	0x0030
        /*0024*/ 	.byte	0x00, 0xf0, 0x11, 0x00


	//----- nvinfo : EIATTR_KPARAM_INFO
	.align		4
.L_15:
        /*0028*/ 	.byte	0x04, 0x17
        /*002a*/ 	.short	(.L_17 - .L_16)
.L_16:
        /*002c*/ 	.word	0x00000000
        /*0030*/ 	.short	0x0005
        /*0032*/ 	.short	0x0028
        /*0034*/ 	.byte	0x00, 0xf4, 0x21, 0x00


	//----- nvinfo : EIATTR_KPARAM_INFO
	.align		4
.L_17:
        /*0038*/ 	.byte	0x04, 0x17
        /*003a*/ 	.short	(.L_19 - .L_18)
.L_18:
        /*003c*/ 	.word	0x00000000
        /*0040*/ 	.short	0x0004
        /*0042*/ 	.short	0x0020
        /*0044*/ 	.byte	0x00, 0xf4, 0x21, 0x00


	//----- nvinfo : EIATTR_KPARAM_INFO
	.align		4
.L_19:
        /*0048*/ 	.byte	0x04, 0x17
        /*004a*/ 	.short	(.L_21 - .L_20)
.L_20:
        /*004c*/ 	.word	0x00000000
        /*0050*/ 	.short	0x0003
        /*0052*/ 	.short	0x0018
        /*0054*/ 	.byte	0x00, 0xf4, 0x21, 0x00


	//----- nvinfo : EIATTR_KPARAM_INFO
	.align		4
.L_21:
        /*0058*/ 	.byte	0x04, 0x17
        /*005a*/ 	.short	(.L_23 - .L_22)
.L_22:
        /*005c*/ 	.word	0x00000000
        /*0060*/ 	.short	0x0002
        /*0062*/ 	.short	0x0010
        /*0064*/ 	.byte	0x00, 0xf4, 0x21, 0x00


	//----- nvinfo : EIATTR_KPARAM_INFO
	.align		4
.L_23:
        /*0068*/ 	.byte	0x04, 0x17
        /*006a*/ 	.short	(.L_25 - .L_24)
.L_24:
        /*006c*/ 	.word	0x00000000
        /*0070*/ 	.short	0x0001
        /*0072*/ 	.short	0x0008
        /*0074*/ 	.byte	0x00, 0xf4, 0x21, 0x00


	//----- nvinfo : EIATTR_KPARAM_INFO
	.align		4
.L_25:
        /*0078*/ 	.byte	0x04, 0x17
        /*007a*/ 	.short	(.L_27 - .L_26)
.L_26:
        /*007c*/ 	.word	0x00000000
        /*0080*/ 	.short	0x0000
        /*0082*/ 	.short	0x0000
        /*0084*/ 	.byte	0x00, 0xf4, 0x21, 0x00


	//----- nvinfo : EIATTR_SPARSE_MMA_MASK
	.align		4
.L_27:
        /*0088*/ 	.byte	0x03, 0x50
        /*008a*/ 	.short	0x0000


	//----- nvinfo : EIATTR_MAXREG_COUNT
	.align		4
        /*008c*/ 	.byte	0x03, 0x1b
        /*008e*/ 	.short	0x00ff


	//----- nvinfo : EIATTR_EXIT_INSTR_OFFSETS
	.align		4
        /*0090*/ 	.byte	0x04, 0x1c
        /*0092*/ 	.short	(.L_29 - .L_28)


	//   ....[0]....
.L_28:
        /*0094*/ 	.word	0x00000b80


	//   ....[1]....
        /*0098*/ 	.word	0x00000bd0


	//----- nvinfo : EIATTR_REQNTID
	.align		4
.L_29:
        /*009c*/ 	.byte	0x04, 0x10
        /*009e*/ 	.short	(.L_31 - .L_30)
.L_30:
        /*00a0*/ 	.word	0x00000080
        /*00a4*/ 	.word	0x00000001
        /*00a8*/ 	.word	0x00000001


	//----- nvinfo : EIATTR_CBANK_PARAM_SIZE
	.align		4
.L_31:
        /*00ac*/ 	.byte	0x03, 0x19
        /*00ae*/ 	.short	0x0038


	//----- nvinfo : EIATTR_PARAM_CBANK
	.align		4
        /*00b0*/ 	.byte	0x04, 0x0a
        /*00b2*/ 	.short	(.L_33 - .L_32)
	.align		4
.L_32:
        /*00b4*/ 	.word	index@(.nv.constant0.triton_poi_fused__native_batch_norm_legit_no_training_leaky_relu_35)
        /*00b8*/ 	.short	0x0210
        /*00ba*/ 	.short	0x0038


	//----- nvinfo : EIATTR_SW_WAR
	.align		4
.L_33:
        /*00bc*/ 	.byte	0x04, 0x36
        /*00be*/ 	.short	(.L_35 - .L_34)
.L_34:
        /*00c0*/ 	.word	0x00000008
.L_35:


//--------------------- .nv.callgraph             --------------------------
	.section	.nv.callgraph,"",@"SHT_CUDA_CALLGRAPH"
	.align	4
	.sectionentsize	8
	.align		4
        /*0000*/ 	.word	0x00000000
	.align		4
        /*0004*/ 	.word	0xffffffff
	.align		4
        /*0008*/ 	.word	0x00000000
	.align		4
        /*000c*/ 	.word	0xfffffffe
	.align		4
        /*0010*/ 	.word	0x00000000
	.align		4
        /*0014*/ 	.word	0xfffffffd
	.align		4
        /*0018*/ 	.word	0x00000000
	.align		4
        /*001c*/ 	.word	0xfffffffc


//--------------------- .nv.constant4             --------------------------
	.section	.nv.constant4,"a",@progbits
	.align	8
	.align		8
.nv.constant4:
        /*0000*/ 	.dword	_$_str
	.align		8
        /*0008*/ 	.dword	_$_str_$_2


//--------------------- .text.triton_poi_fused__native_batch_norm_legit_no_training_leaky_relu_35 --------------------------
	.section	.text.triton_poi_fused__native_batch_norm_legit_no_training_leaky_relu_35,"ax",@progbits
	.sectionflags	@"SHF_BARRIERS=1"
	.align	128
        .global         triton_poi_fused__native_batch_norm_legit_no_training_leaky_relu_35
        .type           triton_poi_fused__native_batch_norm_legit_no_training_leaky_relu_35,@function
        .size           triton_poi_fused__native_batch_norm_legit_no_training_leaky_relu_35,(.L_x_1 - triton_poi_fused__native_batch_norm_legit_no_training_leaky_relu_35)
        .other          triton_poi_fused__native_batch_norm_legit_no_training_leaky_relu_35,@"STO_CUDA_ENTRY STV_DEFAULT"
triton_poi_fused__native_batch_norm_legit_no_training_leaky_relu_35:
.text.triton_poi_fused__native_batch_norm_legit_no_training_leaky_relu_35:
[----:B------:R-:W0:Y:S01]  /*0000*/  LDC R1, c[0x0][0x28] ;  /* 0x00000a00ff017b82 */ /* 0x000e220000000800 */
[----:B------:R-:W1:Y:S07]  /*0010*/  S2R R0, SR_CTAID.X ;  /* 0x0000000000007919 */ /* 0x000e6e0000002500 */
[----:B------:R-:W2:Y:S01]  /*0020*/  LDC.64 R12, c[0x0][0x220] ;  /* 0x00008800ff0c7b82 */ /* 0x000ea20000000a00 */
[----:B------:R-:W-:Y:S02]  /*0030*/  CS2R R4, SRZ ;  /* 0x0000000000047805 */ /* 0x000fe4000001ff00 */
[----:B------:R-:W-:Y:S01]  /*0040*/  CS2R R6, SRZ ;  /* 0x0000000000067805 */ /* 0x000fe2000001ff00 */
[----:B------:R-:W3:Y:S01]  /*0050*/  S2R R3, SR_TID.X ;  /* 0x0000000000037919 */ /* 0x000ee20000002100 */
[----:B------:R-:W-:Y:S01]  /*0060*/  ULDC.64 UR6, c[0x0][0x208] ;  /* 0x0000820000067ab9 */ /* 0x000fe20000000a00 */
[----:B------:R-:W4:Y:S02]  /*0070*/  S2R R2, SR_CTAID.Y ;  /* 0x0000000000027919 */ /* 0x000f240000002600 */
[----:B------:R-:W5:Y:S08]  /*0080*/  LDC.64 R22, c[0x0][0x210] ;  /* 0x00008400ff167b82 */ /* 0x000f700000000a00 */
[----:B------:R-:W5:Y:S01]  /*0090*/  LDC.64 R26, c[0x0][0x218] ;  /* 0x00008600ff1a7b82 */ /* 0x000f620000000a00 */
[----:B-1----:R-:W-:-:S02]  /*00a0*/  IMAD.SHL.U32 R0, R0, 0x20, RZ ;  /* 0x0000002000007824 */ /* 0x002fc400078e00ff */
[----:B---3--:R-:W-:-:S05]  /*00b0*/  IMAD.SHL.U32 R21, R3, 0x4, RZ ;  /* 0x0000000403157824 */ /* 0x008fca00078e00ff */
[----:B------:R-:W-:-:S04]  /*00c0*/  LOP3.LUT R20, R0, 0x1c, R21, 0xf8, !PT ;  /* 0x0000001c00147812 */ /* 0x000fc800078ef815 */
[C---:B------:R-:W-:Y:S01]  /*00d0*/  ISETP.GE.AND P0, PT, R20.reuse, 0x80, PT ;  /* 0x000000801400780c */ /* 0x040fe20003f06270 */
[----:B--2---:R-:W-:-:S12]  /*00e0*/  IMAD.WIDE R12, R20, 0x4, R12 ;  /* 0x00000004140c7825 */ /* 0x004fd800078e020c */
[----:B------:R1:W2:Y:S01]  /*00f0*/  @!P0 LDG.E.EL.128 R4, desc[UR6][R12.64] ;  /* 0x000000060c048981 */ /* 0x0002a2000c2e1d00 */
[----:B------:R-:W-:Y:S02]  /*0100*/  SHF.R.U32.HI R3, RZ, 0x3, R3 ;  /* 0x00000003ff037819 */ /* 0x000fe40000011603 */
[----:B------:R-:W-:Y:S02]  /*0110*/  CS2R R8, SRZ ;  /* 0x0000000000087805 */ /* 0x000fe4000001ff00 */
[----:B----4-:R-:W-:Y:S02]  /*0120*/  SHF.L.U32 R2, R2, 0x5, RZ ;  /* 0x0000000502027819 */ /* 0x010fe400000006ff */
[----:B------:R-:W-:Y:S02]  /*0130*/  CS2R R10, SRZ ;  /* 0x00000000000a7805 */ /* 0x000fe4000001ff00 */
[----:B------:R-:W-:Y:S02]  /*0140*/  SGXT.U32 R3, R3, 0x4 ;  /* 0x000000040303781a */ /* 0x000fe40000000000 */
[----:B------:R-:W-:Y:S01]  /*0150*/  CS2R R18, SRZ ;  /* 0x0000000000127805 */ /* 0x000fe2000001ff00 */
[----:B0----5:R-:W-:Y:S01]  /*0160*/  IMAD.WIDE R26, R20, 0x4, R26 ;  /* 0x00000004141a7825 */ /* 0x021fe200078e021a */
[----:B------:R-:W-:-:S02]  /*0170*/  LOP3.LUT R15, R2, R3, RZ, 0xfc, !PT ;  /* 0x00000003020f7212 */ /* 0x000fc400078efcff */
[----:B-1----:R-:W-:Y:S02]  /*0180*/  CS2R R12, SRZ ;  /* 0x00000000000c7805 */ /* 0x002fe4000001ff00 */
[----:B------:R-:W-:Y:S02]  /*0190*/  LOP3.LUT R17, R2, 0x10, R3, 0xfe, !PT ;  /* 0x0000001002117812 */ /* 0x000fe400078efe03 */
[C---:B------:R-:W-:Y:S01]  /*01a0*/  ISETP.LT.AND P1, PT, R15.reuse, 0x100, !P0 ;  /* 0x000001000f00780c */ /* 0x040fe20004721270 */
[--C-:B------:R-:W-:Y:S01]  /*01b0*/  IMAD R25, R15, 0x80, R20.reuse ;  /* 0x000000800f197824 */ /* 0x100fe200078e0214 */
[C---:B------:R-:W-:Y:S01]  /*01c0*/  ISETP.LT.AND P2, PT, R17.reuse, 0x100, !P0 ;  /* 0x000001001100780c */ /* 0x040fe20004741270 */
[----:B------:R-:W-:Y:S01]  /*01d0*/  IMAD R17, R17, 0x80, R20 ;  /* 0x0000008011117824 */ /* 0x000fe200078e0214 */
[----:B------:R-:W-:Y:S01]  /*01e0*/  CS2R R14, SRZ ;  /* 0x00000000000e7805 */ /* 0x000fe2000001ff00 */
[----:B------:R-:W-:-:S04]  /*01f0*/  IMAD.WIDE R24, R25, 0x4, R22 ;  /* 0x0000000419187825 */ /* 0x000fc800078e0216 */
[----:B------:R-:W-:Y:S01]  /*0200*/  IMAD.WIDE R22, R17, 0x4, R22 ;  /* 0x0000000411167825 */ /* 0x000fe200078e0216 */
[----:B------:R-:W-:Y:S01]  /*0210*/  CS2R R16, SRZ ;  /* 0x0000000000107805 */ /* 0x000fe2000001ff00 */
[----:B------:R0:W3:Y:S04]  /*0220*/  @!P0 LDG.E.EL.128 R12, desc[UR6][R26.64] ;  /* 0x000000061a0c8981 */ /* 0x0000e8000c2e1d00 */
[----:B------:R-:W3:Y:S04]  /*0230*/  @P1 LDG.E.EL.128 R8, desc[UR6][R24.64] ;  /* 0x0000000618081981 */ /* 0x000ee8000c2e1d00 */
[----:B------:R1:W4:Y:S01]  /*0240*/  @P2 LDG.E.EL.128 R16, desc[UR6][R22.64] ;  /* 0x0000000616102981 */ /* 0x000322000c2e1d00 */
[----:B0-----:R-:W0:Y:S01]  /*0250*/  LDC.64 R26, c[0x0][0x228] ;  /* 0x00008a00ff1a7b82 */ /* 0x001e220000000a00 */
[----:B-1----:R-:W-:Y:S01]  /*0260*/  HFMA2.MMA R23, -RZ, RZ, 1.625, 0 ;  /* 0x3e800000ff177435 */ /* 0x002fe200000001ff */
[----:B--2---:R-:W-:-:S06]  /*0270*/  FADD R28, R4, 9.9999997473787516356e-06 ;  /* 0x3727c5ac041c7421 */ /* 0x004fcc0000000000 */
[----:B------:R-:W1:Y:S01]  /*0280*/  MUFU.SQRT R28, R28 ;  /* 0x0000001c001c7308 */ /* 0x000e620000002000 */
[----:B------:R-:W-:Y:S01]  /*0290*/  FADD R5, R5, 9.9999997473787516356e-06 ;  /* 0x3727c5ac05057421 */ /* 0x000fe20000000000 */
[----:B------:R-:W-:Y:S01]  /*02a0*/  FADD R6, R6, 9.9999997473787516356e-06 ;  /* 0x3727c5ac06067421 */ /* 0x000fe20000000000 */
[----:B------:R-:W-:-:S05]  /*02b0*/  FADD R7, R7, 9.9999997473787516356e-06 ;  /* 0x3727c5ac07077421 */ /* 0x000fca0000000000 */
[----:B------:R-:W2:Y:S01]  /*02c0*/  MUFU.SQRT R5, R5 ;  /* 0x0000000500057308 */ /* 0x000ea20000002000 */
[----:B-1----:R-:W-:-:S07]  /*02d0*/  FSETP.GT.AND P6, PT, R28, 8.50705917302346158658e+37, PT ;  /* 0x7e8000001c00780b */ /* 0x002fce0003fc4000 */
[----:B------:R1:W5:Y:S01]  /*02e0*/  MUFU.SQRT R24, R6 ;  /* 0x0000000600187308 */ /* 0x0003620000002000 */
[----:B------:R-:W-:-:S07]  /*02f0*/  FSETP.GEU.AND P1, PT, R28, 1.175494350822287508e-38, PT ;  /* 0x008000001c00780b */ /* 0x000fce0003f2e000 */
[----:B------:R-:W0:Y:S01]  /*0300*/  MUFU.SQRT R4, R7 ;  /* 0x0000000700047308 */ /* 0x000e220000002000 */
[----:B-1----:R-:W-:Y:S02]  /*0310*/  FSEL R6, R23, 1, P6 ;  /* 0x3f80000017067808 */ /* 0x002fe40003000000 */
[----:B--2---:R-:W-:Y:S01]  /*0320*/  FSETP.GT.AND P2, PT, R5, 8.50705917302346158658e+37, PT ;  /* 0x7e8000000500780b */ /* 0x004fe20003f44000 */
[----:B------:R-:W-:Y:S01]  /*0330*/  @P6 FMUL R28, R28, 0.25 ;  /* 0x3e8000001c1c6820 */ /* 0x000fe20000400000 */
[----:B-----5:R-:W-:-:S03]  /*0340*/  FSETP.GT.AND P4, PT, R24, 8.50705917302346158658e+37, PT ;  /* 0x7e8000001800780b */ /* 0x020fc60003f84000 */
[----:B------:R-:W-:Y:S01]  /*0350*/  @!P1 FMUL R28, R28, 16777216 ;  /* 0x4b8000001c1c9820 */ /* 0x000fe20000400000 */
[----:B------:R-:W-:Y:S01]  /*0360*/  @!P1 FMUL R6, R6, 16777216 ;  /* 0x4b80000006069820 */ /* 0x000fe20000400000 */
[C---:B------:R-:W-:Y:S02]  /*0370*/  FSETP.GEU.AND P3, PT, R5.reuse, 1.175494350822287508e-38, PT ;  /* 0x008000000500780b */ /* 0x040fe40003f6e000 */
[----:B0-----:R-:W-:Y:S02]  /*0380*/  FSETP.GT.AND P6, PT, R4, 8.50705917302346158658e+37, PT ;  /* 0x7e8000000400780b */ /* 0x001fe40003fc4000 */
[----:B------:R-:W-:Y:S02]  /*0390*/  FSETP.GEU.AND P5, PT, R24, 1.175494350822287508e-38, PT ;  /* 0x008000001800780b */ /* 0x000fe40003fae000 */
[----:B------:R-:W-:Y:S01]  /*03a0*/  FSETP.GEU.AND P1, PT, R4, 1.175494350822287508e-38, PT ;  /* 0x008000000400780b */ /* 0x000fe20003f2e000 */
[C---:B---3--:R-:W-:Y:S01]  /*03b0*/  FADD R22, -R12.reuse, R8 ;  /* 0x000000080c167221 */ /* 0x048fe20000000100 */
[----:B----4-:R-:W-:Y:S01]  /*03c0*/  FADD R16, -R12, R16 ;  /* 0x000000100c107221 */ /* 0x010fe20000000100 */
[----:B------:R-:W-:Y:S01]  /*03d0*/  @P2 FMUL R5, R5, 0.25 ;  /* 0x3e80000005052820 */ /* 0x000fe20000400000 */
[----:B------:R-:W-:Y:S01]  /*03e0*/  @P4 FMUL R24, R24, 0.25 ;  /* 0x3e80000018184820 */ /* 0x000fe20000400000 */
[----:B------:R-:W-:-:S02]  /*03f0*/  FADD R12, -R13, R9 ;  /* 0x000000090d0c7221 */ /* 0x000fc40000000100 */
[----:B------:R-:W0:Y:S02]  /*0400*/  LDC.64 R8, c[0x0][0x230] ;  /* 0x00008c00ff087b82 */ /* 0x000e240000000a00 */
[----:B------:R-:W-:Y:S01]  /*0410*/  @P6 FMUL R4, R4, 0.25 ;  /* 0x3e80000004046820 */ /* 0x000fe20000400000 */
[----:B------:R-:W-:Y:S01]  /*0420*/  @!P3 FMUL R5, R5, 16777216 ;  /* 0x4b8000000505b820 */ /* 0x000fe20000400000 */
[----:B------:R-:W-:Y:S02]  /*0430*/  @!P5 FMUL R24, R24, 16777216 ;  /* 0x4b8000001818d820 */ /* 0x000fe40000400000 */
[----:B------:R-:W-:Y:S01]  /*0440*/  @!P1 FMUL R4, R4, 16777216 ;  /* 0x4b80000004049820 */ /* 0x000fe20000400000 */
[----:B------:R1:W-:Y:S01]  /*0450*/  MUFU.RCP R7, R28 ;  /* 0x0000001c00077308 */ /* 0x0003e20000001000 */
[----:B------:R-:W-:Y:S01]  /*0460*/  FADD R17, -R13, R17 ;  /* 0x000000110d117221 */ /* 0x000fe20000000100 */
[----:B------:R-:W-:-:S06]  /*0470*/  FADD R13, -R14, R10 ;  /* 0x0000000a0e0d7221 */ /* 0x000fcc0000000100 */
[----:B------:R-:W2:Y:S01]  /*0480*/  MUFU.RCP R25, R4 ;  /* 0x0000000400197308 */ /* 0x000ea20000001000 */
[----:B------:R-:W-:Y:S01]  /*0490*/  FADD R18, -R14, R18 ;  /* 0x000000120e127221 */ /* 0x000fe20000000100 */
[----:B-1----:R-:W-:Y:S01]  /*04a0*/  FSEL R28, R23, 1, P6 ;  /* 0x3f800000171c7808 */ /* 0x002fe20003000000 */
[----:B------:R-:W-:-:S05]  /*04b0*/  FADD R14, -R15, R11 ;  /* 0x0000000b0f0e7221 */ /* 0x000fca0000000100 */
[----:B------:R-:W1:Y:S01]  /*04c0*/  MUFU.RCP R5, R5 ;  /* 0x0000000500057308 */ /* 0x000e620000001000 */
[----:B------:R-:W-:-:S07]  /*04d0*/  FSEL R10, R23, 1, P2 ;  /* 0x3f800000170a7808 */ /* 0x000fce0001000000 */
[----:B------:R-:W3:Y:S01]  /*04e0*/  MUFU.RCP R24, R24 ;  /* 0x0000001800187308 */ /* 0x000ee20000001000 */
[----:B------:R-:W-:Y:S01]  /*04f0*/  FSEL R11, R23, 1, P4 ;  /* 0x3f800000170b7808 */ /* 0x000fe20002000000 */
[----:B------:R-:W-:Y:S01]  /*0500*/  @!P1 FMUL R28, R28, 16777216 ;  /* 0x4b8000001c1c9820 */ /* 0x000fe20000400000 */
[----:B------:R-:W-:-:S03]  /*0510*/  @!P3 FMUL R10, R10, 16777216 ;  /* 0x4b8000000a0ab820 */ /* 0x000fc60000400000 */
[----:B------:R-:W-:Y:S01]  /*0520*/  @!P5 FMUL R11, R11, 16777216 ;  /* 0x4b8000000b0bd820 */ /* 0x000fe20000400000 */
[----:B--2---:R-:W-:Y:S01]  /*0530*/  FMUL R25, R25, R28 ;  /* 0x0000001c19197220 */ /* 0x004fe20000400000 */
[----:B------:R-:W-:Y:S01]  /*0540*/  FADD R19, -R15, R19 ;  /* 0x000000130f137221 */ /* 0x000fe20000000100 */
[----:B------:R-:W-:-:S04]  /*0550*/  IMAD.WIDE R28, R20, 0x4, R26 ;  /* 0x00000004141c7825 */ /* 0x000fc800078e021a */
[----:B------:R-:W-:Y:S01]  /*0560*/  FMUL R15, R7, R6 ;  /* 0x00000006070f7220 */ /* 0x000fe20000400000 */
[----:B-1----:R-:W-:Y:S01]  /*0570*/  FMUL R23, R5, R10 ;  /* 0x0000000a05177220 */ /* 0x002fe20000400000 */
[----:B------:R-:W-:Y:S01]  /*0580*/  CS2R R4, SRZ ;  /* 0x0000000000047805 */ /* 0x000fe2000001ff00 */
[----:B0-----:R-:W-:Y:S01]  /*0590*/  IMAD.WIDE R26, R20, 0x4, R8 ;  /* 0x00000004141a7825 */ /* 0x001fe200078e0208 */
[----:B------:R-:W-:-:S03]  /*05a0*/  CS2R R6, SRZ ;  /* 0x0000000000067805 */ /* 0x000fc6000001ff00 */
[----:B---3--:R-:W-:Y:S01]  /*05b0*/  FMUL R24, R24, R11 ;  /* 0x0000000b18187220 */ /* 0x008fe20000400000 */
[----:B------:R-:W-:Y:S02]  /*05c0*/  CS2R R8, SRZ ;  /* 0x0000000000087805 */ /* 0x000fe4000001ff00 */
[----:B------:R-:W-:Y:S01]  /*05d0*/  CS2R R10, SRZ ;  /* 0x00000000000a7805 */ /* 0x000fe2000001ff00 */
[----:B------:R0:W2:Y:S05]  /*05e0*/  @!P0 LDG.E.EL.128 R4, desc[UR6][R28.64] ;  /* 0x000000061c048981 */ /* 0x0000aa000c2e1d00 */
[----:B------:R-:W2:Y:S01]  /*05f0*/  @!P0 LDG.E.EL.128 R8, desc[UR6][R26.64] ;  /* 0x000000061a088981 */ /* 0x000ea2000c2e1d00 */
[----:B------:R-:W1:Y:S01]  /*0600*/  S2R R20, SR_TID.X ;  /* 0x0000000000147919 */ /* 0x000e620000002100 */
[----:B------:R-:W3:Y:S01]  /*0610*/  S2UR UR5, SR_CgaCtaId ;  /* 0x00000000000579c3 */ /* 0x000ee20000008800 */
[----:B0-----:R-:W-:Y:S01]  /*0620*/  FMUL R29, R15, R16 ;  /* 0x000000100f1d7220 */ /* 0x001fe20000400000 */
[C---:B------:R-:W-:Y:S01]  /*0630*/  FMUL R19, R25.reuse, R19 ;  /* 0x0000001319137220 */ /* 0x040fe20000400000 */
[----:B------:R-:W-:Y:S01]  /*0640*/  FMUL R14, R25, R14 ;  /* 0x0000000e190e7220 */ /* 0x000fe20000400000 */
[----:B------:R-:W-:Y:S01]  /*0650*/  FMUL R15, R15, R22 ;  /* 0x000000160f0f7220 */ /* 0x000fe20000400000 */
[C---:B------:R-:W-:Y:S01]  /*0660*/  FMUL R25, R24.reuse, R18 ;  /* 0x0000001218197220 */ /* 0x040fe20000400000 */
[C---:B------:R-:W-:Y:S01]  /*0670*/  FMUL R18, R23.reuse, R12 ;  /* 0x0000000c17127220 */ /* 0x040fe20000400000 */
[----:B------:R-:W-:Y:S01]  /*0680*/  FMUL R13, R24, R13 ;  /* 0x0000000d180d7220 */ /* 0x000fe20000400000 */
[----:B------:R-:W-:Y:S01]  /*0690*/  FMUL R16, R23, R17 ;  /* 0x0000001117107220 */ /* 0x000fe20000400000 */
[----:B------:R-:W-:-:S02]  /*06a0*/  UMOV UR4, 0x400 ;  /* 0x0000040000047882 */ /* 0x000fc40000000000 */
[----:B---3--:R-:W-:Y:S01]  /*06b0*/  UPRMT UR4, UR5, 0x654, UR4 ;  /* 0x0000065405047896 */ /* 0x008fe20008000004 */
[C---:B-1----:R-:W-:Y:S01]  /*06c0*/  IMAD.SHL.U32 R17, R20.reuse, 0x80, RZ ;  /* 0x0000008014117824 */ /* 0x042fe200078e00ff */
[----:B------:R-:W-:-:S04]  /*06d0*/  SHF.L.U32 R20, R20, 0x1, RZ ;  /* 0x0000000114147819 */ /* 0x000fc800000006ff */
[----:B------:R-:W-:-:S05]  /*06e0*/  LOP3.LUT R20, R20, 0xf0, RZ, 0xc0, !PT ;  /* 0x000000f014147812 */ /* 0x000fca00078ec0ff */
[----:B------:R-:W-:Y:S01]  /*06f0*/  VIADD R20, R20, UR4 ;  /* 0x0000000414147c36 */ /* 0x000fe20008000000 */
[----:B------:R-:W-:Y:S01]  /*0700*/  LOP3.LUT R2, R2, 0x1c, R21, 0xf8, !PT ;  /* 0x0000001c02027812 */ /* 0x000fe200078ef815 */
[-CC-:B--2---:R-:W-:Y:S01]  /*0710*/  FFMA R12, R15, R4.reuse, R8.reuse ;  /* 0x000000040f0c7223 */ /* 0x184fe20000000008 */
[----:B------:R-:W-:Y:S01]  /*0720*/  FFMA R15, R29, R4, R8 ;  /* 0x000000041d0f7223 */ /* 0x000fe20000000008 */
[----:B------:R-:W-:Y:S01]  /*0730*/  FFMA R4, R18, R5, R9 ;  /* 0x0000000512047223 */ /* 0x000fe20000000009 */
[----:B------:R-:W-:-:S04]  /*0740*/  FFMA R13, R13, R6, R10 ;  /* 0x000000060d0d7223 */ /* 0x000fc8000000000a */
[----:B------:R-:W-:Y:S01]  /*0750*/  FSETP.GT.AND P5, PT, R4, RZ, PT ;  /* 0x000000ff0400720b */ /* 0x000fe20003fa4000 */
[----:B------:R-:W-:Y:S01]  /*0760*/  FFMA R14, R14, R7, R11 ;  /* 0x000000070e0e7223 */ /* 0x000fe2000000000b */
[----:B------:R-:W-:Y:S01]  /*0770*/  LOP3.LUT R8, R17, 0x380, RZ, 0xc0, !PT ;  /* 0x0000038011087812 */ /* 0x000fe200078ec0ff */
[----:B------:R-:W-:Y:S01]  /*0780*/  FFMA R16, R16, R5, R9 ;  /* 0x0000000510107223 */ /* 0x000fe20000000009 */
[----:B------:R-:W-:Y:S01]  /*0790*/  FSETP.GT.AND P6, PT, R12, RZ, PT ;  /* 0x000000ff0c00720b */ /* 0x000fe20003fc4000 */
[----:B------:R-:W-:Y:S01]  /*07a0*/  FFMA R10, R25, R6, R10 ;  /* 0x00000006190a7223 */ /* 0x000fe2000000000a */
[----:B------:R-:W-:Y:S01]  /*07b0*/  FSETP.GT.AND P0, PT, R13, RZ, PT ;  /* 0x000000ff0d00720b */ /* 0x000fe20003f04000 */
[----:B------:R-:W-:Y:S01]  /*07c0*/  FFMA R19, R19, R7, R11 ;  /* 0x0000000713137223 */ /* 0x000fe2000000000b */
[----:B------:R-:W-:Y:S02]  /*07d0*/  FSETP.GT.AND P1, PT, R14, RZ, PT ;  /* 0x000000ff0e00720b */ /* 0x000fe40003f24000 */
[----:B------:R-:W-:-:S02]  /*07e0*/  LOP3.LUT R5, R8, R3, RZ, 0xfc, !PT ;  /* 0x0000000308057212 */ /* 0x000fc400078efcff */
[----:B------:R-:W-:Y:S02]  /*07f0*/  LEA.HI R6, R8, UR4, RZ, 0x1f ;  /* 0x0000000408067c11 */ /* 0x000fe4000f8ff8ff */
[----:B------:R-:W-:Y:S01]  /*0800*/  FSETP.GT.AND P3, PT, R15, RZ, PT ;  /* 0x000000ff0f00720b */ /* 0x000fe20003f64000 */
[----:B------:R-:W-:Y:S01]  /*0810*/  @!P5 FMUL R4, R4, 0.10000000149011611938 ;  /* 0x3dcccccd0404d820 */ /* 0x000fe20000400000 */
[----:B------:R-:W-:Y:S02]  /*0820*/  FSETP.GT.AND P2, PT, R16, RZ, PT ;  /* 0x000000ff1000720b */ /* 0x000fe40003f44000 */
[C---:B------:R-:W-:Y:S02]  /*0830*/  LOP3.LUT R9, R8.reuse, 0x20, RZ, 0xfc, !PT ;  /* 0x0000002008097812 */ /* 0x040fe400078efcff */
[----:B------:R-:W-:Y:S02]  /*0840*/  LOP3.LUT R18, R8, 0x40, RZ, 0xfc, !PT ;  /* 0x0000004008127812 */ /* 0x000fe400078efcff */
[----:B------:R-:W-:-:S02]  /*0850*/  FSETP.GT.AND P4, PT, R10, RZ, PT ;  /* 0x000000ff0a00720b */ /* 0x000fc40003f84000 */
[----:B------:R-:W-:Y:S02]  /*0860*/  LOP3.LUT R8, R8, 0x60, RZ, 0xfc, !PT ;  /* 0x0000006008087812 */ /* 0x000fe400078efcff */
[----:B------:R-:W-:Y:S01]  /*0870*/  FSETP.GT.AND P5, PT, R19, RZ, PT ;  /* 0x000000ff1300720b */ /* 0x000fe20003fa4000 */
[----:B------:R-:W-:Y:S01]  /*0880*/  IMAD R17, R5, 0x4, R6 ;  /* 0x0000000405117824 */ /* 0x000fe200078e0206 */
[----:B------:R-:W-:Y:S02]  /*0890*/  LEA.HI R6, R9, UR4, RZ, 0x1f ;  /* 0x0000000409067c11 */ /* 0x000fe4000f8ff8ff */
[----:B------:R-:W-:Y:S02]  /*08a0*/  LEA.HI R18, R18, UR4, RZ, 0x1f ;  /* 0x0000000412127c11 */ /* 0x000fe4000f8ff8ff */
[----:B------:R-:W-:Y:S01]  /*08b0*/  LEA.HI R8, R8, UR4, RZ, 0x1f ;  /* 0x0000000408087c11 */ /* 0x000fe2000f8ff8ff */
[----:B------:R-:W-:Y:S01]  /*08c0*/  @!P6 FMUL R12, R12, 0.10000000149011611938 ;  /* 0x3dcccccd0c0ce820 */ /* 0x000fe20000400000 */
[C---:B------:R-:W-:Y:S01]  /*08d0*/  LEA R23, R5.reuse, R6, 0x2 ;  /* 0x0000000605177211 */ /* 0x040fe200078e10ff */
[----:B------:R-:W-:-:S02]  /*08e0*/  IMAD R18, R5, 0x4, R18 ;  /* 0x0000000405127824 */ /* 0x000fc400078e0212 */
[----:B------:R-:W-:Y:S01]  /*08f0*/  @!P0 FMUL R13, R13, 0.10000000149011611938 ;  /* 0x3dcccccd0d0d8820 */ /* 0x000fe20000400000 */
[----:B------:R-:W-:Y:S02]  /*0900*/  IMAD R22, R5, 0x4, R8 ;  /* 0x0000000405167824 */ /* 0x000fe400078e0208 */
[----:B------:R-:W-:Y:S01]  /*0910*/  @!P1 FMUL R14, R14, 0.10000000149011611938 ;  /* 0x3dcccccd0e0e9820 */ /* 0x000fe20000400000 */
[----:B------:R-:W-:Y:S01]  /*0920*/  @!P3 FMUL R15, R15, 0.10000000149011611938 ;  /* 0x3dcccccd0f0fb820 */ /* 0x000fe20000400000 */
[----:B------:R-:W-:Y:S01]  /*0930*/  STS [R17], R12 ;  /* 0x0000000c11007388 */ /* 0x000fe20000000800 */
[----:B------:R-:W-:Y:S01]  /*0940*/  @!P2 FMUL R16, R16, 0.10000000149011611938 ;  /* 0x3dcccccd1010a820 */ /* 0x000fe20000400000 */
[----:B------:R-:W-:Y:S01]  /*0950*/  @!P4 FMUL R10, R10, 0.10000000149011611938 ;  /* 0x3dcccccd0a0ac820 */ /* 0x000fe20000400000 */
[----:B------:R-:W-:Y:S01]  /*0960*/  @!P5 FMUL R19, R19, 0.10000000149011611938 ;  /* 0x3dcccccd1313d820 */ /* 0x000fe20000400000 */
[----:B------:R0:W-:Y:S01]  /*0970*/  STS [R23+0x80], R4 ;  /* 0x0000800417007388 */ /* 0x0001e20000000800 */
[----:B------:R-:W-:Y:S01]  /*0980*/  LOP3.LUT R11, R21, 0x1fc, RZ, 0xc0, !PT ;  /* 0x000001fc150b7812 */ /* 0x000fe200078ec0ff */
[----:B------:R-:W1:Y:S02]  /*0990*/  LDC.64 R8, c[0x0][0x238] ;  /* 0x00008e00ff087b82 */ /* 0x000e640000000a00 */
[----:B------:R2:W-:Y:S04]  /*09a0*/  STS [R18+0x100], R13 ;  /* 0x0001000d12007388 */ /* 0x0005e80000000800 */
[----:B------:R-:W-:Y:S04]  /*09b0*/  STS [R22+0x180], R14 ;  /* 0x0001800e16007388 */ /* 0x000fe80000000800 */
[----:B------:R-:W-:Y:S04]  /*09c0*/  STS [R17+0x40], R15 ;  /* 0x0000400f11007388 */ /* 0x000fe80000000800 */
[----:B------:R-:W-:Y:S04]  /*09d0*/  STS [R23+0xc0], R16 ;  /* 0x0000c01017007388 */ /* 0x000fe80000000800 */
[----:B------:R3:W-:Y:S04]  /*09e0*/  STS [R18+0x140], R10 ;  /* 0x0001400a12007388 */ /* 0x0007e80000000800 */
[----:B------:R-:W-:Y:S01]  /*09f0*/  STS [R22+0x1c0], R19 ;  /* 0x0001c01316007388 */ /* 0x000fe20000000800 */
[----:B0-----:R-:W-:Y:S01]  /*0a00*/  IMAD R4, R11, 0x4, R20 ;  /* 0x000000040b047824 */ /* 0x001fe200078e0214 */
[----:B------:R-:W-:Y:S01]  /*0a10*/  BAR.SYNC.DEFER_BLOCKING 0x0 ;  /* 0x0000000000007b1d */ /* 0x000fe20000010000 */
[----:B--2---:R-:W-:-:S02]  /*0a20*/  SHF.R.S32.HI R13, RZ, 0x1f, R2 ;  /* 0x0000001fff0d7819 */ /* 0x004fc40000011402 */
[----:B------:R-:W-:Y:S02]  /*0a30*/  SHF.R.S32.HI R21, RZ, 0x1f, R2 ;  /* 0x0000001fff157819 */ /* 0x000fe40000011402 */
[-C--:B------:R-:W-:Y:S01]  /*0a40*/  LEA.HI R13, R13, R2.reuse, RZ, 0x6 ;  /* 0x000000020d0d7211 */ /* 0x080fe200078f30ff */
[----:B------:R-:W0:Y:S01]  /*0a50*/  LDS.128 R4, [R4] ;  /* 0x0000000004047984 */ /* 0x000e220000000c00 */
[----:B------:R-:W-:Y:S02]  /*0a60*/  LEA.HI R21, R21, R2, RZ, 0x6 ;  /* 0x0000000215157211 */ /* 0x000fe400078f30ff */
[----:B------:R-:W-:Y:S02]  /*0a70*/  SHF.L.U32 R13, R13, 0x7, RZ ;  /* 0x000000070d0d7819 */ /* 0x000fe400000006ff */
[----:B------:R-:W-:Y:S02]  /*0a80*/  LOP3.LUT R21, R21, 0xffffffc0, RZ, 0xc0, !PT ;  /* 0xffffffc015157812 */ /* 0x000fe400078ec0ff */
[----:B------:R-:W-:-:S02]  /*0a90*/  LOP3.LUT R13, R13, 0xffffe000, RZ, 0xc0, !PT ;  /* 0xffffe0000d0d7812 */ /* 0x000fc400078ec0ff */
[----:B------:R-:W-:Y:S02]  /*0aa0*/  ISETP.GE.AND P0, PT, R2, 0x100, PT ;  /* 0x000001000200780c */ /* 0x000fe40003f06270 */
[----:B---3--:R-:W-:Y:S02]  /*0ab0*/  LOP3.LUT R10, R0, R3, RZ, 0xfc, !PT ;  /* 0x00000003000a7212 */ /* 0x008fe400078efcff */
[----:B------:R-:W-:Y:S02]  /*0ac0*/  LOP3.LUT R0, R0, 0x10, R3, 0xfe, !PT ;  /* 0x0000001000007812 */ /* 0x000fe400078efe03 */
[----:B------:R-:W-:Y:S02]  /*0ad0*/  LOP3.LUT R12, R11, 0x200, RZ, 0xfc, !PT ;  /* 0x000002000b0c7812 */ /* 0x000fe400078efcff */
[----:B------:R-:W-:Y:S02]  /*0ae0*/  IADD3 R13, R13, R2, -R21 ;  /* 0x000000020d0d7210 */ /* 0x000fe40007ffe815 */
[----:B------:R-:W-:-:S02]  /*0af0*/  ISETP.LT.AND P1, PT, R10, 0x80, !P0 ;  /* 0x000000800a00780c */ /* 0x000fc40004721270 */
[----:B------:R-:W-:Y:S01]  /*0b00*/  ISETP.LT.AND P0, PT, R0, 0x80, !P0 ;  /* 0x000000800000780c */ /* 0x000fe20004701270 */
[----:B------:R-:W-:Y:S01]  /*0b10*/  IMAD R3, R10, 0x40, R13 ;  /* 0x000000400a037824 */ /* 0x000fe200078e020d */
[----:B------:R-:W-:-:S03]  /*0b20*/  SHF.R.U32.HI R12, RZ, 0x1, R12 ;  /* 0x00000001ff0c7819 */ /* 0x000fc6000001160c */
[----:B-1----:R-:W-:Y:S01]  /*0b30*/  IMAD.WIDE R2, R3, 0x4, R8 ;  /* 0x0000000403027825 */ /* 0x002fe200078e0208 */
[----:B------:R-:W-:-:S04]  /*0b40*/  LOP3.LUT R12, R12, 0x1f0, RZ, 0xc0, !PT ;  /* 0x000001f00c0c7812 */ /* 0x000fc800078ec0ff */
[----:B------:R-:W-:-:S05]  /*0b50*/  IADD3 R12, R12, UR4, RZ ;  /* 0x000000040c0c7c10 */ /* 0x000fca000fffe0ff */
[----:B------:R-:W-:Y:S01]  /*0b60*/  IMAD R12, R11, 0x4, R12 ;  /* 0x000000040b0c7824 */ /* 0x000fe200078e020c */
[----:B0-----:R0:W-:Y:S02]  /*0b70*/  @P1 STG.E.128 desc[UR6][R2.64], R4 ;  /* 0x0000000402001986 */ /* 0x0011e4000c101d06 */
[----:B0-----:R-:W-:Y:S05]  /*0b80*/  @!P0 EXIT ;  /* 0x000000000000894d */ /* 0x001fea0003800000 */
[----:B0-----:R-:W0:Y:S01]  /*0b90*/  LDS.128 R4, [R12+0x800] ;  /* 0x000800000c047984 */ /* 0x001e220000000c00 */
[----:B------:R-:W-:-:S05]  /*0ba0*/  LEA R13, R0, R13, 0x6 ;  /* 0x0000000d000d7211 */ /* 0x000fca00078e30ff */
[----:B------:R-:W-:-:S05]  /*0bb0*/  IMAD.WIDE R8, R13, 0x4, R8 ;  /* 0x000000040d087825 */ /* 0x000fca00078e0208 */
[----:B0-----:R-:W-:Y:S01]  /*0bc0*/  STG.E.128 desc[UR6][R8.64], R4 ;  /* 0x0000000408007986 */ /* 0x001fe2000c101d06 */
[----:B------:R-:W-:Y:S05]  /*0bd0*/  EXIT ;  /* 0x000000000000794d */ /* 0x000fea0003800000 */
.L_x_0:
[----:B------:R-:W-:-:S00]  /*0be0*/  BRA `(.L_x_0) ;  /* 0xfffffffc00fc7947 */ /* 0x000fc0000383ffff */
[----:B------:R-:W-:-:S00]  /*0bf0*/  NOP ;  /* 0x0000000000007918 */ /* 0x000fc00000000000 */
        /* <DEDUP_REMOVED lines=8> */
.L_x_1:


//--------------------- .nv.global.init           --------------------------
	.section	.nv.global.init,"aw",@progbits
.nv.global.init:
	.type		_$_str,@object
	.size		_$_str,(_$_str_$_2 - _$_str)
_$_str:
        /*0000*/ 	.byte	0x5f, 0x5f, 0x43, 0x55, 0x44, 0x41, 0x5f, 0x46, 0x54, 0x5a, 0x00
	.type		_$_str_$_2,@object
	.size		_$_str_$_2,(.L_1 - _$_str_$_2)
_$_str_$_2:
        /*000b*/ 	.byte	0x5f, 0x5f, 0x43, 0x55, 0x44, 0x41, 0x5f, 0x50, 0x52, 0x45, 0x43, 0x5f, 0x53, 0x51, 0x52, 0x54
        /*001b*/ 	.byte	0x00
.L_1:


//--------------------- .nv.shared.triton_poi_fused__native_batch_norm_legit_no_training_leaky_relu_35 --------------------------
	.section	.nv.shared.triton_poi_fused__native_batch_norm_legit_no_training_leaky_relu_35,"aw",@nobits
	.sectionflags	@""
	.align	16
	.zero		1024


//--------------------- .nv.constant0.triton_poi_fused__native_batch_norm_legit_no_training_leaky_relu_35 --------------------------
	.section	.nv.constant0.triton_poi_fused__native_batch_norm_legit_no_training_leaky_relu_35,"a",@progbits
	.sectionflags	@""
	.align	4
.nv.constant0.triton_poi_fused__native_batch_norm_legit_no_training_leaky_relu_35:
	.zero		584
